//
// Generated by NVIDIA NVVM Compiler
//
// Compiler Build ID: CL-36424714
// Cuda compilation tools, release 13.0, V13.0.88
// Based on NVVM 20.0.0
//

.version 9.0
.target sm_100
.address_size 64

	// .globl	_Z6kernelv
.const .align 4 .b8 A[16384];
.const .align 4 .b8 B[12] = {0, 0, 0, 0, 1, 0, 0, 0, 2};

.visible .entry _Z6kernelv()
{


	ret;

}


// ===== COMPILED SASS (sm_100) =====

	.target	sm_100

	.elftype	@"ET_EXEC"


//--------------------- .note.nv.tkinfo           --------------------------
	.section	.note.nv.tkinfo,"",@"SHT_NOTE"
	.sectionflags	@"SHF_NOTE_NV_TKINFO"
	.tkinfo
        /*0018*/ 	.word	0x00000002
        /*0030*/ 	.string	""
        /*0030*/ 	.string	"ptxas"
        /*0030*/ 	.string	"Cuda compilation tools, release 13.0, V13.0.88"
        /*0030*/ 	.string	"Build cuda_13.0.r13.0/compiler.36424714_0"
        /*0030*/ 	.string	"-arch sm_100 -m 64 "



//--------------------- .note.nv.cuinfo           --------------------------
	.section	.note.nv.cuinfo,"",@"SHT_NOTE"
	.sectionflags	@"SHF_NOTE_NV_CUINFO"
        /*0018*/ 	.short	0x0002
        /*001a*/ 	.short	0x0064
        /*001c*/ 	.short	0x0082
	.zero		2


//--------------------- .nv.info                  --------------------------
	.section	.nv.info,"",@"SHT_CUDA_INFO"
	.align	4


	//----- nvinfo : EIATTR_REGCOUNT
	.align		4
        /*0000*/ 	.byte	0x04, 0x2f
        /*0002*/ 	.short	(.L_3 - .L_2)
	.align		4
.L_2:
        /*0004*/ 	.word	index@(_Z6kernelv)
        /*0008*/ 	.word	0x00000004


	//----- nvinfo : EIATTR_FRAME_SIZE
	.align		4
.L_3:
        /*000c*/ 	.byte	0x04, 0x11
        /*000e*/ 	.short	(.L_5 - .L_4)
	.align		4
.L_4:
        /*0010*/ 	.word	index@(_Z6kernelv)
        /*0014*/ 	.word	0x00000000


	//----- nvinfo : EIATTR_MIN_STACK_SIZE
	.align		4
.L_5:
        /*0018*/ 	.byte	0x04, 0x12
        /*001a*/ 	.short	(.L_7 - .L_6)
	.align		4
.L_6:
        /*001c*/ 	.word	index@(_Z6kernelv)
        /*0020*/ 	.word	0x00000000
.L_7:


//--------------------- .nv.compat                --------------------------
	.section	.nv.compat,"",@"SHT_CUDA_COMPAT_INFO"
	.align	4
        /*0000*/ 	.byte	0x02, 0x09, 0x00, 0x00, 0x02, 0x02, 0x01, 0x00, 0x02, 0x05, 0x05, 0x00, 0x03, 0x07, 0x01, 0x01
        /*0010*/ 	.byte	0x02, 0x03, 0x00, 0x00, 0x02, 0x06, 0x01, 0x00, 0x04, 0x0b, 0x08, 0x00, 0x09, 0x00, 0x00, 0x00
        /*0020*/ 	.byte	0x00, 0x00, 0x00, 0x00


//--------------------- .nv.info._Z6kernelv       --------------------------
	.section	.nv.info._Z6kernelv,"",@"SHT_CUDA_INFO"
	.sectionflags	@""
	.align	4


	//----- nvinfo : EIATTR_CUDA_API_VERSION
	.align		4
        /*0000*/ 	.byte	0x04, 0x37
        /*0002*/ 	.short	(.L_9 - .L_8)
.L_8:
        /*0004*/ 	.word	0x00000082


	//----- nvinfo : EIATTR_SPARSE_MMA_MASK
	.align		4
.L_9:
        /*0008*/ 	.byte	0x03, 0x50
        /*000a*/ 	.short	0x0000


	//----- nvinfo : EIATTR_MAXREG_COUNT
	.align		4
        /*000c*/ 	.byte	0x03, 0x1b
        /*000e*/ 	.short	0x00ff


	//----- nvinfo : EIATTR_MERCURY_ISA_VERSION
	.align		4
        /*0010*/ 	.byte	0x03, 0x5f
        /*0012*/ 	.short	0x0101


	//----- nvinfo : EIATTR_VRC_CTA_INIT_COUNT
	.align		4
        /*0014*/ 	.byte	0x02, 0x4a
	.zero		1
	.zero		1


	//----- nvinfo : EIATTR_EXIT_INSTR_OFFSETS
	.align		4
        /*0018*/ 	.byte	0x04, 0x1c
        /*001a*/ 	.short	(.L_11 - .L_10)


	//   ....[0]....
.L_10:
        /*001c*/ 	.word	0x00000010


	//----- nvinfo : EIATTR_SW_WAR
	.align		4
.L_11:
        /*0020*/ 	.byte	0x04, 0x36
        /*0022*/ 	.short	(.L_13 - .L_12)
.L_12:
        /*0024*/ 	.word	0x00000008
.L_13:


//--------------------- .nv.callgraph             --------------------------
	.section	.nv.callgraph,"",@"SHT_CUDA_CALLGRAPH"
	.align	4
	.sectionentsize	8
	.align		4
        /*0000*/ 	.word	0x00000000
	.align		4
        /*0004*/ 	.word	0xffffffff
	.align		4
        /*0008*/ 	.word	0x00000000
	.align		4
        /*000c*/ 	.word	0xfffffffe
	.align		4
        /*0010*/ 	.word	0x00000000
	.align		4
        /*0014*/ 	.word	0xfffffffd
	.align		4
        /*0018*/ 	.word	0x00000000
	.align		4
        /*001c*/ 	.word	0xfffffffc


//--------------------- .nv.constant3             --------------------------
	.section	.nv.constant3,"a",@progbits
	.align	4
.nv.constant3:
	.type		A,@object
	.size		A,(B - A)
A:
	.zero		16384
	.type		B,@object
	.size		B,(.L_1 - B)
B:
        /*4000*/ 	.byte	0x00, 0x00, 0x00, 0x00, 0x01, 0x00, 0x00, 0x00, 0x02, 0x00, 0x00, 0x00
.L_1:


//--------------------- .text._Z6kernelv          --------------------------
	.section	.text._Z6kernelv,"ax",@progbits
	.align	128
        .global         _Z6kernelv
        .type           _Z6kernelv,@function
        .size           _Z6kernelv,(.L_x_1 - _Z6kernelv)
        .other          _Z6kernelv,@"STO_CUDA_ENTRY STV_DEFAULT"
_Z6kernelv:
.text._Z6kernelv:
[----:B------:R-:W-:Y:S01]  /*0000*/  LDC R1, c[0x0][0x37c] ;  /* 0x0000df00ff017b82 */ /* 0x000fe20000000800 */
[----:B------:R-:W-:Y:S05]  /*0010*/  EXIT ;  /* 0x000000000000794d */ /* 0x000fea0003800000 */
.L_x_0:
[----:B------:R-:W-:-:S00]  /*0020*/  BRA `(.L_x_0) ;  /* 0xfffffffc00fc7947 */ /* 0x000fc0000383ffff */
[----:B------:R-:W-:-:S00]  /*0030*/  NOP ;  /* 0x0000000000007918 */ /* 0x000fc00000000000 */
        /* <DEDUP_REMOVED lines=12> */
.L_x_1:


//--------------------- .nv.shared.reserved.0     --------------------------
	.section	.nv.shared.reserved.0,"aw",@nobits
	.weak		__nv_reservedSMEM_offset_0_alias
	.size		__nv_reservedSMEM_offset_0_alias, 0, 64
	.other		__nv_reservedSMEM_offset_0_alias,@"STO_CUDA_RESERVED_SHARED STV_DEFAULT"
__nv_reservedSMEM_offset_0_alias:
	.zero		0
	.zero		64


//--------------------- .nv.constant0._Z6kernelv  --------------------------
	.section	.nv.constant0._Z6kernelv,"a",@progbits
	.sectionflags	@""
	.align	4
.nv.constant0._Z6kernelv:
	.zero		896


//--------------------- SYMBOLS --------------------------

	.type		.nv.reservedSmem.offset0,@object
	.size		.nv.reservedSmem.offset0,0x4
